	.headerflags	@"EF_CUDA_TEXMODE_UNIFIED EF_CUDA_64BIT_ADDRESS EF_CUDA_ACCELERATORS EF_CUDA_SM90 EF_CUDA_VIRTUAL_SM(EF_CUDA_SM90)"
	.elftype	@"ET_EXEC"


//--------------------- .nv.info                  --------------------------
	.section	.nv.info,"",@"SHT_CUDA_INFO"
	.align	4


	//----- nvinfo : EIATTR_REGCOUNT
	.align		4
        /*0000*/ 	.byte	0x04, 0x2f
        /*0002*/ 	.short	(.L_1 - .L_0)
	.align		4
.L_0:
        /*0004*/ 	.word	index@(triton_poi_fused_cat_12)
        /*0008*/ 	.word	0x00000016


	//----- nvinfo : EIATTR_MIN_STACK_SIZE
	.align		4
.L_1:
        /*000c*/ 	.byte	0x04, 0x12
        /*000e*/ 	.short	(.L_3 - .L_2)
	.align		4
.L_2:
        /*0010*/ 	.word	index@(triton_poi_fused_cat_12)
        /*0014*/ 	.word	0x00000000


	//----- nvinfo : EIATTR_FRAME_SIZE
	.align		4
.L_3:
        /*0018*/ 	.byte	0x04, 0x11
        /*001a*/ 	.short	(.L_5 - .L_4)
	.align		4
.L_4:
        /*001c*/ 	.word	index@(triton_poi_fused_cat_12)
        /*0020*/ 	.word	0x00000000


	//----- nvinfo : EIATTR_MIN_STACK_SIZE
	.align		4
.L_5:
        /*0024*/ 	.byte	0x04, 0x12
        /*0026*/ 	.short	(.L_7 - .L_6)
	.align		4
.L_6:
        /*0028*/ 	.word	index@(triton_poi_fused_cat_12)
        /*002c*/ 	.word	0x00000000
.L_7:


//--------------------- .nv.info.triton_poi_fused_cat_12 --------------------------
	.section	.nv.info.triton_poi_fused_cat_12,"",@"SHT_CUDA_INFO"
	.sectionflags	@""
	.align	4


	//----- nvinfo : EIATTR_CUDA_API_VERSION
	.align		4
        /*0000*/ 	.byte	0x04, 0x37
        /*0002*/ 	.short	(.L_9 - .L_8)
.L_8:
        /*0004*/ 	.word	0x0000007c


	//----- nvinfo : EIATTR_KPARAM_INFO
	.align		4
.L_9:
        /*0008*/ 	.byte	0x04, 0x17
        /*000a*/ 	.short	(.L_11 - .L_10)
.L_10:
        /*000c*/ 	.word	0x00000000
        /*0010*/ 	.short	0x0005
        /*0012*/ 	.short	0x0028
        /*0014*/ 	.byte	0x00, 0xf0, 0x11, 0x00


	//----- nvinfo : EIATTR_KPARAM_INFO
	.align		4
.L_11:
        /*0018*/ 	.byte	0x04, 0x17
        /*001a*/ 	.short	(.L_13 - .L_12)
.L_12:
        /*001c*/ 	.word	0x00000000
        /*0020*/ 	.short	0x0004
        /*0022*/ 	.short	0x0020
        /*0024*/ 	.byte	0x00, 0xf4, 0x21, 0x00


	//----- nvinfo : EIATTR_KPARAM_INFO
	.align		4
.L_13:
        /*0028*/ 	.byte	0x04, 0x17
        /*002a*/ 	.short	(.L_15 - .L_14)
.L_14:
        /*002c*/ 	.word	0x00000000
        /*0030*/ 	.short	0x0003
        /*0032*/ 	.short	0x0018
        /*0034*/ 	.byte	0x00, 0xf4, 0x21, 0x00


	//----- nvinfo : EIATTR_KPARAM_INFO
	.align		4
.L_15:
        /*0038*/ 	.byte	0x04, 0x17
        /*003a*/ 	.short	(.L_17 - .L_16)
.L_16:
        /*003c*/ 	.word	0x00000000
        /*0040*/ 	.short	0x0002
        /*0042*/ 	.short	0x0010
        /*0044*/ 	.byte	0x00, 0xf4, 0x21, 0x00


	//----- nvinfo : EIATTR_KPARAM_INFO
	.align		4
.L_17:
        /*0048*/ 	.byte	0x04, 0x17
        /*004a*/ 	.short	(.L_19 - .L_18)
.L_18:
        /*004c*/ 	.word	0x00000000
        /*0050*/ 	.short	0x0001
        /*0052*/ 	.short	0x0008
        /*0054*/ 	.byte	0x00, 0xf4, 0x21, 0x00


	//----- nvinfo : EIATTR_KPARAM_INFO
	.align		4
.L_19:
        /*0058*/ 	.byte	0x04, 0x17
        /*005a*/ 	.short	(.L_21 - .L_20)
.L_20:
        /*005c*/ 	.word	0x00000000
        /*0060*/ 	.short	0x0000
        /*0062*/ 	.short	0x0000
        /*0064*/ 	.byte	0x00, 0xf4, 0x21, 0x00


	//----- nvinfo : EIATTR_SPARSE_MMA_MASK
	.align		4
.L_21:
        /*0068*/ 	.byte	0x03, 0x50
        /*006a*/ 	.short	0x0000


	//----- nvinfo : EIATTR_MAXREG_COUNT
	.align		4
        /*006c*/ 	.byte	0x03, 0x1b
        /*006e*/ 	.short	0x00ff


	//----- nvinfo : EIATTR_EXIT_INSTR_OFFSETS
	.align		4
        /*0070*/ 	.byte	0x04, 0x1c
        /*0072*/ 	.short	(.L_23 - .L_22)


	//   ....[0]....
.L_22:
        /*0074*/ 	.word	0x000001e0


	//----- nvinfo : EIATTR_REQNTID
	.align		4
.L_23:
        /*0078*/ 	.byte	0x04, 0x10
        /*007a*/ 	.short	(.L_25 - .L_24)
.L_24:
        /*007c*/ 	.word	0x00000100
        /*0080*/ 	.word	0x00000001
        /*0084*/ 	.word	0x00000001


	//----- nvinfo : EIATTR_CBANK_PARAM_SIZE
	.align		4
.L_25:
        /*0088*/ 	.byte	0x03, 0x19
        /*008a*/ 	.short	0x002c


	//----- nvinfo : EIATTR_PARAM_CBANK
	.align		4
        /*008c*/ 	.byte	0x04, 0x0a
        /*008e*/ 	.short	(.L_27 - .L_26)
	.align		4
.L_26:
        /*0090*/ 	.word	index@(.nv.constant0.triton_poi_fused_cat_12)
        /*0094*/ 	.short	0x0210
        /*0096*/ 	.short	0x002c


	//----- nvinfo : EIATTR_SW_WAR
	.align		4
.L_27:
        /*0098*/ 	.byte	0x04, 0x36
        /*009a*/ 	.short	(.L_29 - .L_28)
.L_28:
        /*009c*/ 	.word	0x00000008
.L_29:


//--------------------- .nv.callgraph             --------------------------
	.section	.nv.callgraph,"",@"SHT_CUDA_CALLGRAPH"
	.align	4
	.sectionentsize	8
	.align		4
        /*0000*/ 	.word	0x00000000
	.align		4
        /*0004*/ 	.word	0xffffffff
	.align		4
        /*0008*/ 	.word	0x00000000
	.align		4
        /*000c*/ 	.word	0xfffffffe
	.align		4
        /*0010*/ 	.word	0x00000000
	.align		4
        /*0014*/ 	.word	0xfffffffd
	.align		4
        /*0018*/ 	.word	0x00000000
	.align		4
        /*001c*/ 	.word	0xfffffffc


//--------------------- .text.triton_poi_fused_cat_12 --------------------------
	.section	.text.triton_poi_fused_cat_12,"ax",@progbits
	.align	128
        .global         triton_poi_fused_cat_12
        .type           triton_poi_fused_cat_12,@function
        .size           triton_poi_fused_cat_12,(.L_x_1 - triton_poi_fused_cat_12)
        .other          triton_poi_fused_cat_12,@"STO_CUDA_ENTRY STV_DEFAULT"
triton_poi_fused_cat_12:
.text.triton_poi_fused_cat_12:
[----:B------:R-:W-:Y:S01]  /*0000*/  LDC R1, c[0x0][0x28] ;  /* 0x00000a00ff017b82 */ /* 0x000fe20000000800 */
[----:B------:R-:W1:Y:S07]  /*0010*/  S2R R0, SR_TID.X ;  /* 0x0000000000007919 */ /* 0x000e6e0000002100 */
[----:B------:R-:W2:Y:S01]  /*0020*/  LDC.64 R2, c[0x0][0x210] ;  /* 0x00008400ff027b82 */ /* 0x000ea20000000a00 */
[----:B------:R-:W-:Y:S01]  /*0030*/  ULDC.64 UR4, c[0x0][0x208] ;  /* 0x0000820000047ab9 */ /* 0x000fe20000000a00 */
[----:B------:R-:W3:Y:S06]  /*0040*/  S2R R13, SR_CTAID.X ;  /* 0x00000000000d7919 */ /* 0x000eec0000002500 */
[----:B------:R-:W4:Y:S08]  /*0050*/  LDC.64 R6, c[0x0][0x218] ;  /* 0x00008600ff067b82 */ /* 0x000f300000000a00 */
[----:B------:R-:W5:Y:S08]  /*0060*/  LDC.64 R8, c[0x0][0x220] ;  /* 0x00008800ff087b82 */ /* 0x000f700000000a00 */
[----:B------:R-:W4:Y:S01]  /*0070*/  LDC.64 R10, c[0x0][0x228] ;  /* 0x00008a00ff0a7b82 */ /* 0x000f220000000a00 */
[----:B-1----:R-:W-:-:S04]  /*0080*/  SHF.L.U32 R0, R0, 0x1, RZ ;  /* 0x0000000100007819 */ /* 0x002fc800000006ff */
[----:B------:R-:W-:-:S04]  /*0090*/  LOP3.LUT R0, R0, 0x1fe, RZ, 0xc0, !PT ;  /* 0x000001fe00007812 */ /* 0x000fc800078ec0ff */
[----:B---3--:R-:W-:-:S05]  /*00a0*/  LEA R13, R13, R0, 0x9 ;  /* 0x000000000d0d7211 */ /* 0x008fca00078e48ff */
[----:B--2---:R-:W-:-:S06]  /*00b0*/  IMAD.WIDE R2, R13, 0x4, R2 ;  /* 0x000000040d027825 */ /* 0x004fcc00078e0202 */
[----:B------:R-:W2:Y:S01]  /*00c0*/  LDG.E.64 R2, desc[UR4][R2.64] ;  /* 0x0000000402027981 */ /* 0x000ea2000c1e1b00 */
[----:B------:R-:W-:-:S05]  /*00d0*/  IMAD.HI R0, R13, 0x2aaaaaab, RZ ;  /* 0x2aaaaaab0d007827 */ /* 0x000fca00078e02ff */
[----:B------:R-:W-:-:S04]  /*00e0*/  SHF.R.U32.HI R5, RZ, 0x1f, R0 ;  /* 0x0000001fff057819 */ /* 0x000fc80000011600 */
[----:B------:R-:W-:Y:S02]  /*00f0*/  LEA.HI.SX32 R0, R0, R5, 0x13 ;  /* 0x0000000500007211 */ /* 0x000fe400078f9aff */
[----:B------:R-:W1:Y:S03]  /*0100*/  LDC.64 R4, c[0x0][0x230] ;  /* 0x00008c00ff047b82 */ /* 0x000e660000000a00 */
[----:B------:R-:W-:-:S04]  /*0110*/  IMAD R13, R0, -0xc000, R13 ;  /* 0xffff4000000d7824 */ /* 0x000fc800078e020d */
[----:B------:R-:W-:-:S04]  /*0120*/  IMAD R13, R0, 0x84000, R13 ;  /* 0x00084000000d7824 */ /* 0x000fc800078e020d */
[----:B------:R-:W-:Y:S02]  /*0130*/  IMAD R15, R0, 0xc000, R13 ;  /* 0x0000c000000f7824 */ /* 0x000fe400078e020d */
[----:B----4-:R-:W-:-:S04]  /*0140*/  IMAD.WIDE R6, R13, 0x4, R6 ;  /* 0x000000040d067825 */ /* 0x010fc800078e0206 */
[----:B------:R-:W-:Y:S02]  /*0150*/  IMAD R17, R0, 0xc000, R15 ;  /* 0x0000c00000117824 */ /* 0x000fe400078e020f */
[----:B-----5:R-:W-:-:S04]  /*0160*/  IMAD.WIDE R8, R15, 0x4, R8 ;  /* 0x000000040f087825 */ /* 0x020fc800078e0208 */
[----:B------:R-:W-:Y:S02]  /*0170*/  IMAD R19, R0, 0xc000, R17 ;  /* 0x0000c00000137824 */ /* 0x000fe400078e0211 */
[----:B0-----:R-:W-:-:S04]  /*0180*/  IMAD.WIDE R10, R17, 0x4, R10 ;  /* 0x00000004110a7825 */ /* 0x001fc800078e020a */
[----:B-1----:R-:W-:Y:S01]  /*0190*/  IMAD.WIDE R4, R19, 0x4, R4 ;  /* 0x0000000413047825 */ /* 0x002fe200078e0204 */
[----:B--2---:R-:W-:Y:S04]  /*01a0*/  STG.E.64 desc[UR4][R6.64], R2 ;  /* 0x0000000206007986 */ /* 0x004fe8000c101b04 */
[----:B------:R-:W-:Y:S04]  /*01b0*/  STG.E.64 desc[UR4][R8.64], R2 ;  /* 0x0000000208007986 */ /* 0x000fe8000c101b04 */
[----:B------:R-:W-:Y:S04]  /*01c0*/  STG.E.64 desc[UR4][R10.64], R2 ;  /* 0x000000020a007986 */ /* 0x000fe8000c101b04 */
[----:B------:R-:W-:Y:S01]  /*01d0*/  STG.E.64 desc[UR4][R4.64], R2 ;  /* 0x0000000204007986 */ /* 0x000fe2000c101b04 */
[----:B------:R-:W-:Y:S05]  /*01e0*/  EXIT ;  /* 0x000000000000794d */ /* 0x000fea0003800000 */
.L_x_0:
[----:B------:R-:W-:-:S00]  /*01f0*/  BRA `(.L_x_0) ;  /* 0xfffffffc00fc7947 */ /* 0x000fc0000383ffff */
[----:B------:R-:W-:-:S00]  /*0200*/  NOP ;  /* 0x0000000000007918 */ /* 0x000fc00000000000 */
[----:B------:R-:W-:-:S00]  /*0210*/  NOP ;  /* 0x0000000000007918 */ /* 0x000fc00000000000 */
[----:B------:R-:W-:-:S00]  /*0220*/  NOP ;  /* 0x0000000000007918 */ /* 0x000fc00000000000 */
[----:B------:R-:W-:-:S00]  /*0230*/  NOP ;  /* 0x0000000000007918 */ /* 0x000fc00000000000 */
[----:B------:R-:W-:-:S00]  /*0240*/  NOP ;  /* 0x0000000000007918 */ /* 0x000fc00000000000 */
[----:B------:R-:W-:-:S00]  /*0250*/  NOP ;  /* 0x0000000000007918 */ /* 0x000fc00000000000 */
[----:B------:R-:W-:-:S00]  /*0260*/  NOP ;  /* 0x0000000000007918 */ /* 0x000fc00000000000 */
[----:B------:R-:W-:-:S00]  /*0270*/  NOP ;  /* 0x0000000000007918 */ /* 0x000fc00000000000 */
.L_x_1:


//--------------------- .nv.constant0.triton_poi_fused_cat_12 --------------------------
	.section	.nv.constant0.triton_poi_fused_cat_12,"a",@progbits
	.sectionflags	@""
	.align	4
.nv.constant0.triton_poi_fused_cat_12:
	.zero		572
